	.headerflags	@"EF_CUDA_TEXMODE_UNIFIED EF_CUDA_64BIT_ADDRESS EF_CUDA_ACCELERATORS EF_CUDA_SM90 EF_CUDA_VIRTUAL_SM(EF_CUDA_SM90)"
	.elftype	@"ET_EXEC"


//--------------------- .nv.info                  --------------------------
	.section	.nv.info,"",@"SHT_CUDA_INFO"
	.align	4


	//----- nvinfo : EIATTR_REGCOUNT
	.align		4
        /*0000*/ 	.byte	0x04, 0x2f
        /*0002*/ 	.short	(.L_1 - .L_0)
	.align		4
.L_0:
        /*0004*/ 	.word	index@(triton_per_fused_mean_53)
        /*0008*/ 	.word	0x00000014


	//----- nvinfo : EIATTR_MIN_STACK_SIZE
	.align		4
.L_1:
        /*000c*/ 	.byte	0x04, 0x12
        /*000e*/ 	.short	(.L_3 - .L_2)
	.align		4
.L_2:
        /*0010*/ 	.word	index@(triton_per_fused_mean_53)
        /*0014*/ 	.word	0x00000000


	//----- nvinfo : EIATTR_FRAME_SIZE
	.align		4
.L_3:
        /*0018*/ 	.byte	0x04, 0x11
        /*001a*/ 	.short	(.L_5 - .L_4)
	.align		4
.L_4:
        /*001c*/ 	.word	index@(triton_per_fused_mean_53)
        /*0020*/ 	.word	0x00000000


	//----- nvinfo : EIATTR_MIN_STACK_SIZE
	.align		4
.L_5:
        /*0024*/ 	.byte	0x04, 0x12
        /*0026*/ 	.short	(.L_7 - .L_6)
	.align		4
.L_6:
        /*0028*/ 	.word	index@(triton_per_fused_mean_53)
        /*002c*/ 	.word	0x00000000
.L_7:


//--------------------- .nv.info.triton_per_fused_mean_53 --------------------------
	.section	.nv.info.triton_per_fused_mean_53,"",@"SHT_CUDA_INFO"
	.sectionflags	@""
	.align	4


	//----- nvinfo : EIATTR_CUDA_API_VERSION
	.align		4
        /*0000*/ 	.byte	0x04, 0x37
        /*0002*/ 	.short	(.L_9 - .L_8)
.L_8:
        /*0004*/ 	.word	0x0000007c


	//----- nvinfo : EIATTR_KPARAM_INFO
	.align		4
.L_9:
        /*0008*/ 	.byte	0x04, 0x17
        /*000a*/ 	.short	(.L_11 - .L_10)
.L_10:
        /*000c*/ 	.word	0x00000000
        /*0010*/ 	.short	0x0003
        /*0012*/ 	.short	0x0014
        /*0014*/ 	.byte	0x00, 0xf0, 0x11, 0x00


	//----- nvinfo : EIATTR_KPARAM_INFO
	.align		4
.L_11:
        /*0018*/ 	.byte	0x04, 0x17
        /*001a*/ 	.short	(.L_13 - .L_12)
.L_12:
        /*001c*/ 	.word	0x00000000
        /*0020*/ 	.short	0x0002
        /*0022*/ 	.short	0x0010
        /*0024*/ 	.byte	0x00, 0xf0, 0x11, 0x00


	//----- nvinfo : EIATTR_KPARAM_INFO
	.align		4
.L_13:
        /*0028*/ 	.byte	0x04, 0x17
        /*002a*/ 	.short	(.L_15 - .L_14)
.L_14:
        /*002c*/ 	.word	0x00000000
        /*0030*/ 	.short	0x0001
        /*0032*/ 	.short	0x0008
        /*0034*/ 	.byte	0x00, 0xf4, 0x21, 0x00


	//----- nvinfo : EIATTR_KPARAM_INFO
	.align		4
.L_15:
        /*0038*/ 	.byte	0x04, 0x17
        /*003a*/ 	.short	(.L_17 - .L_16)
.L_16:
        /*003c*/ 	.word	0x00000000
        /*0040*/ 	.short	0x0000
        /*0042*/ 	.short	0x0000
        /*0044*/ 	.byte	0x00, 0xf4, 0x21, 0x00


	//----- nvinfo : EIATTR_SPARSE_MMA_MASK
	.align		4
.L_17:
        /*0048*/ 	.byte	0x03, 0x50
        /*004a*/ 	.short	0x0000


	//----- nvinfo : EIATTR_MAXREG_COUNT
	.align		4
        /*004c*/ 	.byte	0x03, 0x1b
        /*004e*/ 	.short	0x00ff


	//----- nvinfo : EIATTR_COOP_GROUP_MASK_REGIDS
	.align		4
        /*0050*/ 	.byte	0x04, 0x29
        /*0052*/ 	.short	(.L_19 - .L_18)


	//   ....[0]....
.L_18:
        /*0054*/ 	.word	0xffffffff


	//   ....[1]....
        /*0058*/ 	.word	0xffffffff


	//   ....[2]....
        /*005c*/ 	.word	0xffffffff


	//   ....[3]....
        /*0060*/ 	.word	0xffffffff


	//   ....[4]....
        /*0064*/ 	.word	0xffffffff


	//   ....[5]....
        /*0068*/ 	.word	0xffffffff


	//   ....[6]....
        /*006c*/ 	.word	0xffffffff


	//   ....[7]....
        /*0070*/ 	.word	0xffffffff


	//----- nvinfo : EIATTR_COOP_GROUP_INSTR_OFFSETS
	.align		4
.L_19:
        /*0074*/ 	.byte	0x04, 0x28
        /*0076*/ 	.short	(.L_21 - .L_20)


	//   ....[0]....
.L_20:
        /*0078*/ 	.word	0x000001c0


	//   ....[1]....
        /*007c*/ 	.word	0x000001d0


	//   ....[2]....
        /*0080*/ 	.word	0x00000200


	//   ....[3]....
        /*0084*/ 	.word	0x00000210


	//   ....[4]....
        /*0088*/ 	.word	0x00000240


	//   ....[5]....
        /*008c*/ 	.word	0x00000250


	//   ....[6]....
        /*0090*/ 	.word	0x00000280


	//   ....[7]....
        /*0094*/ 	.word	0x00000290


	//----- nvinfo : EIATTR_EXIT_INSTR_OFFSETS
	.align		4
.L_21:
        /*0098*/ 	.byte	0x04, 0x1c
        /*009a*/ 	.short	(.L_23 - .L_22)


	//   ....[0]....
.L_22:
        /*009c*/ 	.word	0x00000360


	//   ....[1]....
        /*00a0*/ 	.word	0x00000390


	//----- nvinfo : EIATTR_REQNTID
	.align		4
.L_23:
        /*00a4*/ 	.byte	0x04, 0x10
        /*00a6*/ 	.short	(.L_25 - .L_24)
.L_24:
        /*00a8*/ 	.word	0x00000100
        /*00ac*/ 	.word	0x00000001
        /*00b0*/ 	.word	0x00000001


	//----- nvinfo : EIATTR_CBANK_PARAM_SIZE
	.align		4
.L_25:
        /*00b4*/ 	.byte	0x03, 0x19
        /*00b6*/ 	.short	0x0018


	//----- nvinfo : EIATTR_PARAM_CBANK
	.align		4
        /*00b8*/ 	.byte	0x04, 0x0a
        /*00ba*/ 	.short	(.L_27 - .L_26)
	.align		4
.L_26:
        /*00bc*/ 	.word	index@(.nv.constant0.triton_per_fused_mean_53)
        /*00c0*/ 	.short	0x0210
        /*00c2*/ 	.short	0x0018


	//----- nvinfo : EIATTR_SW_WAR
	.align		4
.L_27:
        /*00c4*/ 	.byte	0x04, 0x36
        /*00c6*/ 	.short	(.L_29 - .L_28)
.L_28:
        /*00c8*/ 	.word	0x00000008
.L_29:


//--------------------- .nv.callgraph             --------------------------
	.section	.nv.callgraph,"",@"SHT_CUDA_CALLGRAPH"
	.align	4
	.sectionentsize	8
	.align		4
        /*0000*/ 	.word	0x00000000
	.align		4
        /*0004*/ 	.word	0xffffffff
	.align		4
        /*0008*/ 	.word	0x00000000
	.align		4
        /*000c*/ 	.word	0xfffffffe
	.align		4
        /*0010*/ 	.word	0x00000000
	.align		4
        /*0014*/ 	.word	0xfffffffd
	.align		4
        /*0018*/ 	.word	0x00000000
	.align		4
        /*001c*/ 	.word	0xfffffffc


//--------------------- .text.triton_per_fused_mean_53 --------------------------
	.section	.text.triton_per_fused_mean_53,"ax",@progbits
	.sectionflags	@"SHF_BARRIERS=1"
	.align	128
        .global         triton_per_fused_mean_53
        .type           triton_per_fused_mean_53,@function
        .size           triton_per_fused_mean_53,(.L_x_1 - triton_per_fused_mean_53)
        .other          triton_per_fused_mean_53,@"STO_CUDA_ENTRY STV_DEFAULT"
triton_per_fused_mean_53:
.text.triton_per_fused_mean_53:
[----:B------:R-:W0:Y:S02]  /*0000*/  LDC R1, c[0x0][0x28] ;  /* 0x00000a00ff017b82 */ /* 0x000e240000000800 */
[----:B------:R-:W1:Y:S01]  /*0010*/  S2R R3, SR_TID.X ;  /* 0x0000000000037919 */ /* 0x000e620000002100 */
[----:B------:R-:W2:Y:S01]  /*0020*/  LDC.64 R8, c[0x0][0x218] ;  /* 0x00008600ff087b82 */ /* 0x000ea20000000a00 */
[----:B------:R-:W-:Y:S01]  /*0030*/  ULDC.64 UR6, c[0x0][0x208] ;  /* 0x0000820000067ab9 */ /* 0x000fe20000000a00 */
[----:B------:R-:W3:Y:S01]  /*0040*/  S2R R0, SR_CTAID.X ;  /* 0x0000000000007919 */ /* 0x000ee20000002500 */
[----:B-1----:R-:W-:Y:S02]  /*0050*/  SHF.R.U32.HI R13, RZ, 0x4, R3 ;  /* 0x00000004ff0d7819 */ /* 0x002fe40000011603 */
[----:B------:R-:W-:Y:S02]  /*0060*/  SHF.L.U32 R2, R3, 0x2, RZ ;  /* 0x0000000203027819 */ /* 0x000fe400000006ff */
[----:B---3--:R-:W-:Y:S02]  /*0070*/  SHF.L.U32 R0, R0, 0x5, RZ ;  /* 0x0000000500007819 */ /* 0x008fe400000006ff */
[----:B------:R-:W-:-:S02]  /*0080*/  SGXT.U32 R13, R13, 0x4 ;  /* 0x000000040d0d781a */ /* 0x000fc40000000000 */
[----:B------:R-:W-:Y:S02]  /*0090*/  LOP3.LUT R5, R2, 0x3c, RZ, 0xc0, !PT ;  /* 0x0000003c02057812 */ /* 0x000fe400078ec0ff */
[----:B------:R-:W-:-:S04]  /*00a0*/  LOP3.LUT R2, R0, R13, RZ, 0xfc, !PT ;  /* 0x0000000d00027212 */ /* 0x000fc800078efcff */
[----:B------:R-:W-:-:S04]  /*00b0*/  LEA R5, R2, R5, 0x6 ;  /* 0x0000000502057211 */ /* 0x000fc800078e30ff */
[C---:B------:R-:W-:Y:S01]  /*00c0*/  LOP3.LUT R7, R5.reuse, 0x400, RZ, 0xfc, !PT ;  /* 0x0000040005077812 */ /* 0x040fe200078efcff */
[----:B--2---:R-:W-:-:S04]  /*00d0*/  IMAD.WIDE R4, R5, 0x4, R8 ;  /* 0x0000000405047825 */ /* 0x004fc800078e0208 */
[----:B------:R-:W-:Y:S02]  /*00e0*/  IMAD.WIDE R8, R7, 0x4, R8 ;  /* 0x0000000407087825 */ /* 0x000fe400078e0208 */
[----:B------:R-:W2:Y:S04]  /*00f0*/  LDG.E.128 R4, desc[UR6][R4.64] ;  /* 0x0000000604047981 */ /* 0x000ea8000c1e1d00 */
[----:B------:R-:W3:Y:S01]  /*0100*/  LDG.E.128 R8, desc[UR6][R8.64] ;  /* 0x0000000608087981 */ /* 0x000ee2000c1e1d00 */
[----:B------:R-:W1:Y:S01]  /*0110*/  S2UR UR5, SR_CgaCtaId ;  /* 0x00000000000579c3 */ /* 0x000e620000008800 */
[----:B------:R-:W-:Y:S01]  /*0120*/  UMOV UR4, 0x400 ;  /* 0x0000040000047882 */ /* 0x000fe20000000000 */
[----:B------:R-:W-:Y:S01]  /*0130*/  LOP3.LUT P0, RZ, R3, 0xe0, RZ, 0xc0, !PT ;  /* 0x000000e003ff7812 */ /* 0x000fe2000780c0ff */
[----:B-1----:R-:W-:-:S06]  /*0140*/  UPRMT UR4, UR5, 0x654, UR4 ;  /* 0x0000065405047896 */ /* 0x002fcc0008000004 */
[----:B------:R-:W-:Y:S01]  /*0150*/  LEA R13, R13, UR4, 0x2 ;  /* 0x000000040d0d7c11 */ /* 0x000fe2000f8e10ff */
[----:B--2---:R-:W-:Y:S01]  /*0160*/  FADD R15, R4, R5 ;  /* 0x00000005040f7221 */ /* 0x004fe20000000000 */
[----:B---3--:R-:W-:-:S03]  /*0170*/  FADD R17, R8, R9 ;  /* 0x0000000908117221 */ /* 0x008fc60000000000 */
[----:B------:R-:W-:Y:S01]  /*0180*/  FADD R6, R6, R15 ;  /* 0x0000000f06067221 */ /* 0x000fe20000000000 */
[----:B------:R-:W-:-:S03]  /*0190*/  FADD R10, R10, R17 ;  /* 0x000000110a0a7221 */ /* 0x000fc60000000000 */
[----:B------:R-:W-:Y:S01]  /*01a0*/  FADD R6, R7, R6 ;  /* 0x0000000607067221 */ /* 0x000fe20000000000 */
[----:B------:R-:W-:-:S04]  /*01b0*/  FADD R10, R11, R10 ;  /* 0x0000000a0b0a7221 */ /* 0x000fc80000000000 */
[----:B------:R-:W1:Y:S04]  /*01c0*/  SHFL.BFLY PT, R7, R6, 0x8, 0x1f ;  /* 0x0d001f0006077f89 */ /* 0x000e6800000e0000 */
[----:B------:R-:W2:Y:S01]  /*01d0*/  SHFL.BFLY PT, R11, R10, 0x8, 0x1f ;  /* 0x0d001f000a0b7f89 */ /* 0x000ea200000e0000 */
[----:B-1----:R-:W-:Y:S01]  /*01e0*/  FADD R7, R6, R7 ;  /* 0x0000000706077221 */ /* 0x002fe20000000000 */
[----:B--2---:R-:W-:-:S04]  /*01f0*/  FADD R11, R10, R11 ;  /* 0x0000000b0a0b7221 */ /* 0x004fc80000000000 */
        /* <DEDUP_REMOVED lines=11> */
[----:B------:R-:W-:Y:S01]  /*02b0*/  LOP3.LUT R2, R3, 0x1f, RZ, 0xc0, !PT ;  /* 0x0000001f03027812 */ /* 0x000fe200078ec0ff */
[----:B------:R-:W1:Y:S01]  /*02c0*/  LDC.64 R4, c[0x0][0x210] ;  /* 0x00008400ff047b82 */ /* 0x000e620000000a00 */
[----:B------:R-:W-:Y:S01]  /*02d0*/  LOP3.LUT R3, R0, 0x1f, R3, 0xf8, !PT ;  /* 0x0000001f00037812 */ /* 0x000fe200078ef803 */
[----:B--2---:R-:W-:Y:S01]  /*02e0*/  FADD R10, R9, R10 ;  /* 0x0000000a090a7221 */ /* 0x004fe20000000000 */
[----:B------:R2:W-:Y:S01]  /*02f0*/  STS [R13], R6 ;  /* 0x000000060d007388 */ /* 0x0005e20000000800 */
[----:B------:R-:W-:-:S03]  /*0300*/  LEA R7, R2, UR4, 0x2 ;  /* 0x0000000402077c11 */ /* 0x000fc6000f8e10ff */
[----:B------:R2:W-:Y:S01]  /*0310*/  STS [R13+0x40], R10 ;  /* 0x0000400a0d007388 */ /* 0x0005e20000000800 */
[----:B------:R-:W-:Y:S01]  /*0320*/  BAR.SYNC.DEFER_BLOCKING 0x0 ;  /* 0x0000000000007b1d */ /* 0x000fe20000010000 */
[----:B-1----:R-:W-:-:S05]  /*0330*/  IMAD.WIDE R2, R3, 0x4, R4 ;  /* 0x0000000403027825 */ /* 0x002fca00078e0204 */
[----:B------:R-:W1:Y:S02]  /*0340*/  LDS R7, [R7] ;  /* 0x0000000007077984 */ /* 0x000e640000000800 */
[----:B------:R-:W-:Y:S06]  /*0350*/  BAR.SYNC.DEFER_BLOCKING 0x0 ;  /* 0x0000000000007b1d */ /* 0x000fec0000010000 */
[----:B--2---:R-:W-:Y:S05]  /*0360*/  @P0 EXIT ;  /* 0x000000000000094d */ /* 0x004fea0003800000 */
[----:B-1----:R-:W-:-:S05]  /*0370*/  FMUL R7, R7, 0.015625 ;  /* 0x3c80000007077820 */ /* 0x002fca0000400000 */
[----:B------:R-:W-:Y:S01]  /*0380*/  STG.E desc[UR6][R2.64], R7 ;  /* 0x0000000702007986 */ /* 0x000fe2000c101906 */
[----:B------:R-:W-:Y:S05]  /*0390*/  EXIT ;  /* 0x000000000000794d */ /* 0x000fea0003800000 */
.L_x_0:
[----:B------:R-:W-:-:S00]  /*03a0*/  BRA `(.L_x_0) ;  /* 0xfffffffc00fc7947 */ /* 0x000fc0000383ffff */
[----:B------:R-:W-:-:S00]  /*03b0*/  NOP ;  /* 0x0000000000007918 */ /* 0x000fc00000000000 */
        /* <DEDUP_REMOVED lines=12> */
.L_x_1:


//--------------------- .nv.shared.triton_per_fused_mean_53 --------------------------
	.section	.nv.shared.triton_per_fused_mean_53,"aw",@nobits
	.sectionflags	@""
	.align	16
	.zero		1024


//--------------------- .nv.constant0.triton_per_fused_mean_53 --------------------------
	.section	.nv.constant0.triton_per_fused_mean_53,"a",@progbits
	.sectionflags	@""
	.align	4
.nv.constant0.triton_per_fused_mean_53:
	.zero		552
